//
// Generated by NVIDIA NVVM Compiler
//
// Compiler Build ID: CL-36424714
// Cuda compilation tools, release 13.0, V13.0.88
// Based on NVVM 20.0.0
//

.version 9.0
.target sm_100
.address_size 64

	// .globl	_Z20matrixTransposeNaivePfS_ii
.extern .func  (.param .b32 func_retval0) vprintf
(
	.param .b64 vprintf_param_0,
	.param .b64 vprintf_param_1
)
;
// _ZZ21matrixTransposeSharedPfS_iiE4tile has been demoted
// _ZZ23matrixTransposeSwizzledPfS_iiE4tile has been demoted
// _ZZ28matrixTransposeSwizzledDebugPfS_iiE4tile has been demoted
.global .align 1 .b8 $str[36] = {68, 69, 66, 85, 71, 32, 45, 32, 66, 108, 111, 99, 107, 32, 40, 48, 44, 48, 41, 44, 32, 84, 104, 114, 101, 97, 100, 32, 40, 48, 44, 48, 41, 58, 10};
.global .align 1 .b8 $str$1[26] = {73, 110, 112, 117, 116, 32, 118, 97, 108, 117, 101, 32, 97, 116, 32, 91, 48, 44, 48, 93, 58, 32, 37, 102, 10};
.global .align 1 .b8 $str$2[63] = {87, 114, 105, 116, 101, 32, 115, 119, 105, 122, 122, 108, 101, 58, 32, 108, 105, 110, 101, 97, 114, 95, 105, 100, 120, 61, 37, 100, 44, 32, 115, 119, 105, 122, 122, 108, 101, 100, 95, 105, 100, 120, 61, 37, 100, 44, 32, 114, 111, 119, 61, 37, 100, 44, 32, 99, 111, 108, 61, 37, 100, 10};
.global .align 1 .b8 $str$3[62] = {82, 101, 97, 100, 32, 115, 119, 105, 122, 122, 108, 101, 58, 32, 108, 105, 110, 101, 97, 114, 95, 105, 100, 120, 61, 37, 100, 44, 32, 115, 119, 105, 122, 122, 108, 101, 100, 95, 105, 100, 120, 61, 37, 100, 44, 32, 114, 111, 119, 61, 37, 100, 44, 32, 99, 111, 108, 61, 37, 100, 10};
.global .align 1 .b8 $str$4[27] = {86, 97, 108, 117, 101, 32, 105, 110, 32, 116, 105, 108, 101, 91, 37, 100, 93, 91, 37, 100, 93, 58, 32, 37, 102, 10};
.global .align 1 .b8 $str$5[27] = {79, 117, 116, 112, 117, 116, 32, 118, 97, 108, 117, 101, 32, 97, 116, 32, 91, 48, 44, 48, 93, 58, 32, 37, 102, 10};

.visible .entry _Z20matrixTransposeNaivePfS_ii(
	.param .u64 .ptr .align 1 _Z20matrixTransposeNaivePfS_ii_param_0,
	.param .u64 .ptr .align 1 _Z20matrixTransposeNaivePfS_ii_param_1,
	.param .u32 _Z20matrixTransposeNaivePfS_ii_param_2,
	.param .u32 _Z20matrixTransposeNaivePfS_ii_param_3
)
{
	.reg .pred 	%p<4>;
	.reg .b32 	%r<13>;
	.reg .b32 	%f<2>;
	.reg .b64 	%rd<9>;

	ld.param.u64 	%rd1, [_Z20matrixTransposeNaivePfS_ii_param_0];
	ld.param.u64 	%rd2, [_Z20matrixTransposeNaivePfS_ii_param_1];
	ld.param.u32 	%r3, [_Z20matrixTransposeNaivePfS_ii_param_2];
	ld.param.u32 	%r4, [_Z20matrixTransposeNaivePfS_ii_param_3];
	mov.u32 	%r5, %ctaid.y;
	mov.u32 	%r6, %ntid.y;
	mov.u32 	%r7, %tid.y;
	mad.lo.s32 	%r1, %r5, %r6, %r7;
	mov.u32 	%r8, %ctaid.x;
	mov.u32 	%r9, %ntid.x;
	mov.u32 	%r10, %tid.x;
	mad.lo.s32 	%r2, %r8, %r9, %r10;
	setp.ge.s32 	%p1, %r1, %r3;
	setp.ge.s32 	%p2, %r2, %r4;
	or.pred  	%p3, %p1, %p2;
	@%p3 bra 	$L__BB0_2;
	cvta.to.global.u64 	%rd3, %rd1;
	cvta.to.global.u64 	%rd4, %rd2;
	mad.lo.s32 	%r11, %r4, %r1, %r2;
	mul.wide.s32 	%rd5, %r11, 4;
	add.s64 	%rd6, %rd3, %rd5;
	ld.global.f32 	%f1, [%rd6];
	mad.lo.s32 	%r12, %r3, %r2, %r1;
	mul.wide.s32 	%rd7, %r12, 4;
	add.s64 	%rd8, %rd4, %rd7;
	st.global.f32 	[%rd8], %f1;
$L__BB0_2:
	ret;

}
	// .globl	_Z21matrixTransposeSharedPfS_ii
.visible .entry _Z21matrixTransposeSharedPfS_ii(
	.param .u64 .ptr .align 1 _Z21matrixTransposeSharedPfS_ii_param_0,
	.param .u64 .ptr .align 1 _Z21matrixTransposeSharedPfS_ii_param_1,
	.param .u32 _Z21matrixTransposeSharedPfS_ii_param_2,
	.param .u32 _Z21matrixTransposeSharedPfS_ii_param_3
)
{
	.reg .pred 	%p<7>;
	.reg .b32 	%r<26>;
	.reg .b32 	%f<3>;
	.reg .b64 	%rd<9>;
	// demoted variable
	.shared .align 4 .b8 _ZZ21matrixTransposeSharedPfS_iiE4tile[4224];
	ld.param.u64 	%rd1, [_Z21matrixTransposeSharedPfS_ii_param_0];
	ld.param.u64 	%rd2, [_Z21matrixTransposeSharedPfS_ii_param_1];
	ld.param.u32 	%r9, [_Z21matrixTransposeSharedPfS_ii_param_2];
	ld.param.u32 	%r11, [_Z21matrixTransposeSharedPfS_ii_param_3];
	mov.u32 	%r12, %ctaid.x;
	mov.u32 	%r13, %ctaid.y;
	mov.u32 	%r1, %tid.x;
	mov.u32 	%r2, %tid.y;
	shl.b32 	%r3, %r13, 5;
	add.s32 	%r4, %r3, %r2;
	shl.b32 	%r5, %r12, 5;
	add.s32 	%r14, %r5, %r1;
	setp.ge.s32 	%p1, %r4, %r9;
	setp.ge.s32 	%p2, %r14, %r11;
	or.pred  	%p3, %p1, %p2;
	@%p3 bra 	$L__BB1_2;
	cvta.to.global.u64 	%rd3, %rd1;
	mad.lo.s32 	%r15, %r11, %r4, %r14;
	mul.wide.u32 	%rd4, %r15, 4;
	add.s64 	%rd5, %rd3, %rd4;
	ld.global.f32 	%f1, [%rd5];
	mov.u32 	%r16, _ZZ21matrixTransposeSharedPfS_iiE4tile;
	mad.lo.s32 	%r17, %r2, 132, %r16;
	shl.b32 	%r18, %r1, 2;
	add.s32 	%r19, %r17, %r18;
	st.shared.f32 	[%r19], %f1;
$L__BB1_2:
	bar.sync 	0;
	add.s32 	%r7, %r5, %r2;
	add.s32 	%r20, %r3, %r1;
	setp.ge.s32 	%p4, %r7, %r11;
	setp.ge.s32 	%p5, %r20, %r9;
	or.pred  	%p6, %p4, %p5;
	@%p6 bra 	$L__BB1_4;
	mov.u32 	%r21, _ZZ21matrixTransposeSharedPfS_iiE4tile;
	mad.lo.s32 	%r22, %r1, 132, %r21;
	shl.b32 	%r23, %r2, 2;
	add.s32 	%r24, %r22, %r23;
	ld.shared.f32 	%f2, [%r24];
	mad.lo.s32 	%r25, %r9, %r7, %r20;
	cvta.to.global.u64 	%rd6, %rd2;
	mul.wide.u32 	%rd7, %r25, 4;
	add.s64 	%rd8, %rd6, %rd7;
	st.global.f32 	[%rd8], %f2;
$L__BB1_4:
	ret;

}
	// .globl	_Z23matrixTransposeSwizzledPfS_ii
.visible .entry _Z23matrixTransposeSwizzledPfS_ii(
	.param .u64 .ptr .align 1 _Z23matrixTransposeSwizzledPfS_ii_param_0,
	.param .u64 .ptr .align 1 _Z23matrixTransposeSwizzledPfS_ii_param_1,
	.param .u32 _Z23matrixTransposeSwizzledPfS_ii_param_2,
	.param .u32 _Z23matrixTransposeSwizzledPfS_ii_param_3
)
{
	.reg .pred 	%p<7>;
	.reg .b32 	%r<26>;
	.reg .b32 	%f<3>;
	.reg .b64 	%rd<9>;
	// demoted variable
	.shared .align 4 .b8 _ZZ23matrixTransposeSwizzledPfS_iiE4tile[4096];
	ld.param.u64 	%rd1, [_Z23matrixTransposeSwizzledPfS_ii_param_0];
	ld.param.u64 	%rd2, [_Z23matrixTransposeSwizzledPfS_ii_param_1];
	ld.param.u32 	%r9, [_Z23matrixTransposeSwizzledPfS_ii_param_2];
	ld.param.u32 	%r11, [_Z23matrixTransposeSwizzledPfS_ii_param_3];
	mov.u32 	%r12, %ctaid.x;
	mov.u32 	%r13, %ctaid.y;
	mov.u32 	%r1, %tid.x;
	mov.u32 	%r2, %tid.y;
	shl.b32 	%r3, %r13, 5;
	add.s32 	%r4, %r3, %r2;
	shl.b32 	%r5, %r12, 5;
	add.s32 	%r14, %r5, %r1;
	setp.ge.s32 	%p1, %r4, %r9;
	setp.ge.s32 	%p2, %r14, %r11;
	or.pred  	%p3, %p1, %p2;
	@%p3 bra 	$L__BB2_2;
	cvta.to.global.u64 	%rd3, %rd1;
	mad.lo.s32 	%r15, %r11, %r4, %r14;
	mul.wide.u32 	%rd4, %r15, 4;
	add.s64 	%rd5, %rd3, %rd4;
	ld.global.f32 	%f1, [%rd5];
	shl.b32 	%r16, %r1, 2;
	and.b32  	%r17, %r16, 124;
	mov.u32 	%r18, _ZZ23matrixTransposeSwizzledPfS_iiE4tile;
	add.s32 	%r19, %r18, %r17;
	st.shared.f32 	[%r19], %f1;
$L__BB2_2:
	bar.sync 	0;
	add.s32 	%r7, %r5, %r2;
	add.s32 	%r20, %r3, %r1;
	setp.ge.s32 	%p4, %r7, %r11;
	setp.ge.s32 	%p5, %r20, %r9;
	or.pred  	%p6, %p4, %p5;
	@%p6 bra 	$L__BB2_4;
	shl.b32 	%r21, %r2, 2;
	and.b32  	%r22, %r21, 124;
	mov.u32 	%r23, _ZZ23matrixTransposeSwizzledPfS_iiE4tile;
	add.s32 	%r24, %r23, %r22;
	ld.shared.f32 	%f2, [%r24];
	mad.lo.s32 	%r25, %r9, %r7, %r20;
	cvta.to.global.u64 	%rd6, %rd2;
	mul.wide.u32 	%rd7, %r25, 4;
	add.s64 	%rd8, %rd6, %rd7;
	st.global.f32 	[%rd8], %f2;
$L__BB2_4:
	ret;

}
	// .globl	_Z28matrixTransposeSwizzledDebugPfS_ii
.visible .entry _Z28matrixTransposeSwizzledDebugPfS_ii(
	.param .u64 .ptr .align 1 _Z28matrixTransposeSwizzledDebugPfS_ii_param_0,
	.param .u64 .ptr .align 1 _Z28matrixTransposeSwizzledDebugPfS_ii_param_1,
	.param .u32 _Z28matrixTransposeSwizzledDebugPfS_ii_param_2,
	.param .u32 _Z28matrixTransposeSwizzledDebugPfS_ii_param_3
)
{
	.local .align 16 .b8 	__local_depot3[16];
	.reg .b64 	%SP;
	.reg .b64 	%SPL;
	.reg .pred 	%p<10>;
	.reg .b32 	%r<47>;
	.reg .b32 	%f<6>;
	.reg .b64 	%rd<26>;
	.reg .b64 	%fd<4>;
	// demoted variable
	.shared .align 4 .b8 _ZZ28matrixTransposeSwizzledDebugPfS_iiE4tile[4096];
	mov.u64 	%SPL, __local_depot3;
	cvta.local.u64 	%SP, %SPL;
	ld.param.u64 	%rd4, [_Z28matrixTransposeSwizzledDebugPfS_ii_param_0];
	ld.param.u64 	%rd5, [_Z28matrixTransposeSwizzledDebugPfS_ii_param_1];
	ld.param.u32 	%r14, [_Z28matrixTransposeSwizzledDebugPfS_ii_param_2];
	ld.param.u32 	%r15, [_Z28matrixTransposeSwizzledDebugPfS_ii_param_3];
	cvta.to.global.u64 	%rd1, %rd5;
	cvta.to.global.u64 	%rd2, %rd4;
	add.u64 	%rd6, %SP, 0;
	add.u64 	%rd3, %SPL, 0;
	mov.u32 	%r16, %ctaid.x;
	mov.u32 	%r17, %ctaid.y;
	mov.u32 	%r1, %tid.x;
	mov.u32 	%r2, %tid.y;
	shl.b32 	%r3, %r17, 5;
	add.s32 	%r4, %r3, %r2;
	shl.b32 	%r5, %r16, 5;
	add.s32 	%r6, %r5, %r1;
	and.b32  	%r7, %r1, 31;
	or.b32  	%r18, %r16, %r17;
	or.b32  	%r19, %r18, %r1;
	or.b32  	%r8, %r19, %r2;
	setp.ne.s32 	%p1, %r8, 0;
	@%p1 bra 	$L__BB3_2;
	mov.u64 	%rd7, $str;
	cvta.global.u64 	%rd8, %rd7;
	{ // callseq 0, 0
	.param .b64 param0;
	st.param.b64 	[param0], %rd8;
	.param .b64 param1;
	st.param.b64 	[param1], 0;
	.param .b32 retval0;
	call.uni (retval0), 
	vprintf, 
	(
	param0, 
	param1
	);
	ld.param.b32 	%r20, [retval0];
	} // callseq 0
	ld.global.f32 	%f1, [%rd2];
	cvt.f64.f32 	%fd1, %f1;
	st.local.f64 	[%rd3], %fd1;
	mov.u64 	%rd9, $str$1;
	cvta.global.u64 	%rd10, %rd9;
	{ // callseq 1, 0
	.param .b64 param0;
	st.param.b64 	[param0], %rd10;
	.param .b64 param1;
	st.param.b64 	[param1], %rd6;
	.param .b32 retval0;
	call.uni (retval0), 
	vprintf, 
	(
	param0, 
	param1
	);
	ld.param.b32 	%r22, [retval0];
	} // callseq 1
	shl.b32 	%r24, %r2, 5;
	add.s32 	%r25, %r24, %r1;
	mov.b32 	%r26, 0;
	st.local.v4.u32 	[%rd3], {%r25, %r7, %r26, %r7};
	mov.u64 	%rd12, $str$2;
	cvta.global.u64 	%rd13, %rd12;
	{ // callseq 2, 0
	.param .b64 param0;
	st.param.b64 	[param0], %rd13;
	.param .b64 param1;
	st.param.b64 	[param1], %rd6;
	.param .b32 retval0;
	call.uni (retval0), 
	vprintf, 
	(
	param0, 
	param1
	);
	ld.param.b32 	%r27, [retval0];
	} // callseq 2
$L__BB3_2:
	setp.ge.s32 	%p2, %r4, %r14;
	setp.ge.s32 	%p3, %r6, %r15;
	or.pred  	%p4, %p2, %p3;
	@%p4 bra 	$L__BB3_4;
	mad.lo.s32 	%r30, %r15, %r4, %r6;
	mul.wide.u32 	%rd14, %r30, 4;
	add.s64 	%rd15, %rd2, %rd14;
	ld.global.f32 	%f2, [%rd15];
	shl.b32 	%r31, %r7, 2;
	mov.u32 	%r32, _ZZ28matrixTransposeSwizzledDebugPfS_iiE4tile;
	add.s32 	%r33, %r32, %r31;
	st.shared.f32 	[%r33], %f2;
$L__BB3_4:
	setp.ne.s32 	%p5, %r8, 0;
	bar.sync 	0;
	add.s32 	%r9, %r5, %r2;
	add.s32 	%r10, %r3, %r1;
	shl.b32 	%r34, %r1, 5;
	add.s32 	%r11, %r34, %r2;
	and.b32  	%r12, %r2, 31;
	shl.b32 	%r35, %r2, 2;
	and.b32  	%r36, %r35, 124;
	mov.u32 	%r37, _ZZ28matrixTransposeSwizzledDebugPfS_iiE4tile;
	add.s32 	%r13, %r37, %r36;
	@%p5 bra 	$L__BB3_6;
	mov.b32 	%r38, 0;
	st.local.v4.u32 	[%rd3], {%r11, %r12, %r38, %r12};
	mov.u64 	%rd16, $str$3;
	cvta.global.u64 	%rd17, %rd16;
	{ // callseq 3, 0
	.param .b64 param0;
	st.param.b64 	[param0], %rd17;
	.param .b64 param1;
	st.param.b64 	[param1], %rd6;
	.param .b32 retval0;
	call.uni (retval0), 
	vprintf, 
	(
	param0, 
	param1
	);
	ld.param.b32 	%r39, [retval0];
	} // callseq 3
	ld.shared.f32 	%f3, [%r13];
	cvt.f64.f32 	%fd2, %f3;
	st.local.v2.u32 	[%rd3], {%r38, %r12};
	st.local.f64 	[%rd3+8], %fd2;
	mov.u64 	%rd19, $str$4;
	cvta.global.u64 	%rd20, %rd19;
	{ // callseq 4, 0
	.param .b64 param0;
	st.param.b64 	[param0], %rd20;
	.param .b64 param1;
	st.param.b64 	[param1], %rd6;
	.param .b32 retval0;
	call.uni (retval0), 
	vprintf, 
	(
	param0, 
	param1
	);
	ld.param.b32 	%r41, [retval0];
	} // callseq 4
$L__BB3_6:
	setp.ge.s32 	%p6, %r9, %r15;
	setp.ge.s32 	%p7, %r10, %r14;
	or.pred  	%p8, %p6, %p7;
	@%p8 bra 	$L__BB3_8;
	ld.shared.f32 	%f4, [%r13];
	mad.lo.s32 	%r44, %r14, %r9, %r10;
	mul.wide.u32 	%rd21, %r44, 4;
	add.s64 	%rd22, %rd1, %rd21;
	st.global.f32 	[%rd22], %f4;
$L__BB3_8:
	setp.ne.s32 	%p9, %r8, 0;
	@%p9 bra 	$L__BB3_10;
	ld.global.f32 	%f5, [%rd1];
	cvt.f64.f32 	%fd3, %f5;
	st.local.f64 	[%rd3], %fd3;
	mov.u64 	%rd23, $str$5;
	cvta.global.u64 	%rd24, %rd23;
	{ // callseq 5, 0
	.param .b64 param0;
	st.param.b64 	[param0], %rd24;
	.param .b64 param1;
	st.param.b64 	[param1], %rd6;
	.param .b32 retval0;
	call.uni (retval0), 
	vprintf, 
	(
	param0, 
	param1
	);
	ld.param.b32 	%r45, [retval0];
	} // callseq 5
$L__BB3_10:
	ret;

}


// ===== COMPILED SASS (sm_100) =====

	.target	sm_100

	.elftype	@"ET_EXEC"


//--------------------- .note.nv.tkinfo           --------------------------
	.section	.note.nv.tkinfo,"",@"SHT_NOTE"
	.sectionflags	@"SHF_NOTE_NV_TKINFO"
	.tkinfo
        /*0018*/ 	.word	0x00000002
        /*0030*/ 	.string	""
        /*0030*/ 	.string	"ptxas"
        /*0030*/ 	.string	"Cuda compilation tools, release 13.0, V13.0.88"
        /*0030*/ 	.string	"Build cuda_13.0.r13.0/compiler.36424714_0"
        /*0030*/ 	.string	"-arch sm_100 -m 64 "



//--------------------- .note.nv.cuinfo           --------------------------
	.section	.note.nv.cuinfo,"",@"SHT_NOTE"
	.sectionflags	@"SHF_NOTE_NV_CUINFO"
        /*0018*/ 	.short	0x0002
        /*001a*/ 	.short	0x0064
        /*001c*/ 	.short	0x0082
	.zero		2


//--------------------- .nv.info                  --------------------------
	.section	.nv.info,"",@"SHT_CUDA_INFO"
	.align	4


	//----- nvinfo : EIATTR_REGCOUNT
	.align		4
        /*0000*/ 	.byte	0x04, 0x2f
        /*0002*/ 	.short	(.L_7 - .L_6)
	.align		4
.L_6:
        /*0004*/ 	.word	index@(_Z20matrixTransposeNaivePfS_ii)
        /*0008*/ 	.word	0x0000000a


	//----- nvinfo : EIATTR_FRAME_SIZE
	.align		4
.L_7:
        /*000c*/ 	.byte	0x04, 0x11
        /*000e*/ 	.short	(.L_9 - .L_8)
	.align		4
.L_8:
        /*0010*/ 	.word	index@(_Z20matrixTransposeNaivePfS_ii)
        /*0014*/ 	.word	0x00000000


	//----- nvinfo : EIATTR_REGCOUNT
	.align		4
.L_9:
        /*0018*/ 	.byte	0x04, 0x2f
        /*001a*/ 	.short	(.L_11 - .L_10)
	.align		4
.L_10:
        /*001c*/ 	.word	index@(_Z21matrixTransposeSharedPfS_ii)
        /*0020*/ 	.word	0x0000000e


	//----- nvinfo : EIATTR_FRAME_SIZE
	.align		4
.L_11:
        /*0024*/ 	.byte	0x04, 0x11
        /*0026*/ 	.short	(.L_13 - .L_12)
	.align		4
.L_12:
        /*0028*/ 	.word	index@(_Z21matrixTransposeSharedPfS_ii)
        /*002c*/ 	.word	0x00000000


	//----- nvinfo : EIATTR_REGCOUNT
	.align		4
.L_13:
        /*0030*/ 	.byte	0x04, 0x2f
        /*0032*/ 	.short	(.L_15 - .L_14)
	.align		4
.L_14:
        /*0034*/ 	.word	index@(_Z23matrixTransposeSwizzledPfS_ii)
        /*0038*/ 	.word	0x0000000c


	//----- nvinfo : EIATTR_FRAME_SIZE
	.align		4
.L_15:
        /*003c*/ 	.byte	0x04, 0x11
        /*003e*/ 	.short	(.L_17 - .L_16)
	.align		4
.L_16:
        /*0040*/ 	.word	index@(_Z23matrixTransposeSwizzledPfS_ii)
        /*0044*/ 	.word	0x00000000


	//----- nvinfo : EIATTR_REGCOUNT
	.align		4
.L_17:
        /*0048*/ 	.byte	0x04, 0x2f
        /*004a*/ 	.short	(.L_19 - .L_18)
	.align		4
.L_18:
        /*004c*/ 	.word	index@(_Z28matrixTransposeSwizzledDebugPfS_ii)
        /*0050*/ 	.word	0x00000020


	//----- nvinfo : EIATTR_FRAME_SIZE
	.align		4
.L_19:
        /*0054*/ 	.byte	0x04, 0x11
        /*0056*/ 	.short	(.L_21 - .L_20)
	.align		4
.L_20:
        /*0058*/ 	.word	index@(_Z28matrixTransposeSwizzledDebugPfS_ii)
        /*005c*/ 	.word	0x00000010


	//----- nvinfo : EIATTR_MIN_STACK_SIZE
	.align		4
.L_21:
        /*0060*/ 	.byte	0x04, 0x12
        /*0062*/ 	.short	(.L_23 - .L_22)
	.align		4
.L_22:
        /*0064*/ 	.word	index@(_Z28matrixTransposeSwizzledDebugPfS_ii)
        /*0068*/ 	.word	0x00000010


	//----- nvinfo : EIATTR_MIN_STACK_SIZE
	.align		4
.L_23:
        /*006c*/ 	.byte	0x04, 0x12
        /*006e*/ 	.short	(.L_25 - .L_24)
	.align		4
.L_24:
        /*0070*/ 	.word	index@(_Z23matrixTransposeSwizzledPfS_ii)
        /*0074*/ 	.word	0x00000000


	//----- nvinfo : EIATTR_MIN_STACK_SIZE
	.align		4
.L_25:
        /*0078*/ 	.byte	0x04, 0x12
        /*007a*/ 	.short	(.L_27 - .L_26)
	.align		4
.L_26:
        /*007c*/ 	.word	index@(_Z21matrixTransposeSharedPfS_ii)
        /*0080*/ 	.word	0x00000000


	//----- nvinfo : EIATTR_MIN_STACK_SIZE
	.align		4
.L_27:
        /*0084*/ 	.byte	0x04, 0x12
        /*0086*/ 	.short	(.L_29 - .L_28)
	.align		4
.L_28:
        /*0088*/ 	.word	index@(_Z20matrixTransposeNaivePfS_ii)
        /*008c*/ 	.word	0x00000000
.L_29:


//--------------------- .nv.compat                --------------------------
	.section	.nv.compat,"",@"SHT_CUDA_COMPAT_INFO"
	.align	4
        /*0000*/ 	.byte	0x02, 0x09, 0x00, 0x00, 0x02, 0x02, 0x01, 0x00, 0x02, 0x05, 0x05, 0x00, 0x03, 0x07, 0x01, 0x01
        /*0010*/ 	.byte	0x02, 0x03, 0x00, 0x00, 0x02, 0x06, 0x01, 0x00, 0x04, 0x0b, 0x08, 0x00, 0x09, 0x00, 0x00, 0x00
        /*0020*/ 	.byte	0x00, 0x00, 0x00, 0x00


//--------------------- .nv.info._Z28matrixTransposeSwizzledDebugPfS_ii --------------------------
	.section	.nv.info._Z28matrixTransposeSwizzledDebugPfS_ii,"",@"SHT_CUDA_INFO"
	.sectionflags	@""
	.align	4


	//----- nvinfo : EIATTR_CUDA_API_VERSION
	.align		4
        /*0000*/ 	.byte	0x04, 0x37
        /*0002*/ 	.short	(.L_31 - .L_30)
.L_30:
        /*0004*/ 	.word	0x00000082


	//----- nvinfo : EIATTR_KPARAM_INFO
	.align		4
.L_31:
        /*0008*/ 	.byte	0x04, 0x17
        /*000a*/ 	.short	(.L_33 - .L_32)
.L_32:
        /*000c*/ 	.word	0x00000000
        /*0010*/ 	.short	0x0003
        /*0012*/ 	.short	0x0014
        /*0014*/ 	.byte	0x00, 0xf0, 0x11, 0x00


	//----- nvinfo : EIATTR_KPARAM_INFO
	.align		4
.L_33:
        /*0018*/ 	.byte	0x04, 0x17
        /*001a*/ 	.short	(.L_35 - .L_34)
.L_34:
        /*001c*/ 	.word	0x00000000
        /*0020*/ 	.short	0x0002
        /*0022*/ 	.short	0x0010
        /*0024*/ 	.byte	0x00, 0xf0, 0x11, 0x00


	//----- nvinfo : EIATTR_KPARAM_INFO
	.align		4
.L_35:
        /*0028*/ 	.byte	0x04, 0x17
        /*002a*/ 	.short	(.L_37 - .L_36)
.L_36:
        /*002c*/ 	.word	0x00000000
        /*0030*/ 	.short	0x0001
        /*0032*/ 	.short	0x0008
        /*0034*/ 	.byte	0x00, 0xf5, 0x21, 0x00


	//----- nvinfo : EIATTR_KPARAM_INFO
	.align		4
.L_37:
        /*0038*/ 	.byte	0x04, 0x17
        /*003a*/ 	.short	(.L_39 - .L_38)
.L_38:
        /*003c*/ 	.word	0x00000000
        /*0040*/ 	.short	0x0000
        /*0042*/ 	.short	0x0000
        /*0044*/ 	.byte	0x00, 0xf5, 0x21, 0x00


	//----- nvinfo : EIATTR_SPARSE_MMA_MASK
	.align		4
.L_39:
        /*0048*/ 	.byte	0x03, 0x50
        /*004a*/ 	.short	0x0000


	//----- nvinfo : EIATTR_MAXREG_COUNT
	.align		4
        /*004c*/ 	.byte	0x03, 0x1b
        /*004e*/ 	.short	0x00ff


	//----- nvinfo : EIATTR_NUM_BARRIERS
	.align		4
        /*0050*/ 	.byte	0x02, 0x4c
        /*0052*/ 	.byte	0x01
	.zero		1


	//----- nvinfo : EIATTR_EXTERNS
	.align		4
        /*0054*/ 	.byte	0x04, 0x0f
        /*0056*/ 	.short	(.L_41 - .L_40)


	//   ....[0]....
	.align		4
.L_40:
        /*0058*/ 	.word	index@(vprintf)


	//----- nvinfo : EIATTR_MERCURY_ISA_VERSION
	.align		4
.L_41:
        /*005c*/ 	.byte	0x03, 0x5f
        /*005e*/ 	.short	0x0101


	//----- nvinfo : EIATTR_VRC_CTA_INIT_COUNT
	.align		4
        /*0060*/ 	.byte	0x02, 0x4a
	.zero		1
	.zero		1


	//----- nvinfo : EIATTR_SYSCALL_OFFSETS
	.align		4
        /*0064*/ 	.byte	0x04, 0x46
        /*0066*/ 	.short	(.L_43 - .L_42)


	//   ....[0]....
.L_42:
        /*0068*/ 	.word	0x00000180


	//   ....[1]....
        /*006c*/ 	.word	0x00000240


	//   ....[2]....
        /*0070*/ 	.word	0x00000300


	//   ....[3]....
        /*0074*/ 	.word	0x00000560


	//   ....[4]....
        /*0078*/ 	.word	0x00000630


	//   ....[5]....
        /*007c*/ 	.word	0x000007b0


	//----- nvinfo : EIATTR_EXIT_INSTR_OFFSETS
	.align		4
.L_43:
        /*0080*/ 	.byte	0x04, 0x1c
        /*0082*/ 	.short	(.L_45 - .L_44)


	//   ....[0]....
.L_44:
        /*0084*/ 	.word	0x000006e0


	//   ....[1]....
        /*0088*/ 	.word	0x000007c0


	//----- nvinfo : EIATTR_CRS_STACK_SIZE
	.align		4
.L_45:
        /*008c*/ 	.byte	0x04, 0x1e
        /*008e*/ 	.short	(.L_47 - .L_46)
.L_46:
        /*0090*/ 	.word	0x00000000


	//----- nvinfo : EIATTR_CBANK_PARAM_SIZE
	.align		4
.L_47:
        /*0094*/ 	.byte	0x03, 0x19
        /*0096*/ 	.short	0x0018


	//----- nvinfo : EIATTR_PARAM_CBANK
	.align		4
        /*0098*/ 	.byte	0x04, 0x0a
        /*009a*/ 	.short	(.L_49 - .L_48)
	.align		4
.L_48:
        /*009c*/ 	.word	index@(.nv.constant0._Z28matrixTransposeSwizzledDebugPfS_ii)
        /*00a0*/ 	.short	0x0380
        /*00a2*/ 	.short	0x0018


	//----- nvinfo : EIATTR_SW_WAR
	.align		4
.L_49:
        /*00a4*/ 	.byte	0x04, 0x36
        /*00a6*/ 	.short	(.L_51 - .L_50)
.L_50:
        /*00a8*/ 	.word	0x00000008
.L_51:


//--------------------- .nv.info._Z23matrixTransposeSwizzledPfS_ii --------------------------
	.section	.nv.info._Z23matrixTransposeSwizzledPfS_ii,"",@"SHT_CUDA_INFO"
	.sectionflags	@""
	.align	4


	//----- nvinfo : EIATTR_CUDA_API_VERSION
	.align		4
        /*0000*/ 	.byte	0x04, 0x37
        /*0002*/ 	.short	(.L_53 - .L_52)
.L_52:
        /*0004*/ 	.word	0x00000082


	//----- nvinfo : EIATTR_KPARAM_INFO
	.align		4
.L_53:
        /*0008*/ 	.byte	0x04, 0x17
        /*000a*/ 	.short	(.L_55 - .L_54)
.L_54:
        /*000c*/ 	.word	0x00000000
        /*0010*/ 	.short	0x0003
        /*0012*/ 	.short	0x0014
        /*0014*/ 	.byte	0x00, 0xf0, 0x11, 0x00


	//----- nvinfo : EIATTR_KPARAM_INFO
	.align		4
.L_55:
        /*0018*/ 	.byte	0x04, 0x17
        /*001a*/ 	.short	(.L_57 - .L_56)
.L_56:
        /*001c*/ 	.word	0x00000000
        /*0020*/ 	.short	0x0002
        /*0022*/ 	.short	0x0010
        /*0024*/ 	.byte	0x00, 0xf0, 0x11, 0x00


	//----- nvinfo : EIATTR_KPARAM_INFO
	.align		4
.L_57:
        /*0028*/ 	.byte	0x04, 0x17
        /*002a*/ 	.short	(.L_59 - .L_58)
.L_58:
        /*002c*/ 	.word	0x00000000
        /*0030*/ 	.short	0x0001
        /*0032*/ 	.short	0x0008
        /*0034*/ 	.byte	0x00, 0xf5, 0x21, 0x00


	//----- nvinfo : EIATTR_KPARAM_INFO
	.align		4
.L_59:
        /*0038*/ 	.byte	0x04, 0x17
        /*003a*/ 	.short	(.L_61 - .L_60)
.L_60:
        /*003c*/ 	.word	0x00000000
        /*0040*/ 	.short	0x0000
        /*0042*/ 	.short	0x0000
        /*0044*/ 	.byte	0x00, 0xf5, 0x21, 0x00


	//----- nvinfo : EIATTR_SPARSE_MMA_MASK
	.align		4
.L_61:
        /*0048*/ 	.byte	0x03, 0x50
        /*004a*/ 	.short	0x0000


	//----- nvinfo : EIATTR_MAXREG_COUNT
	.align		4
        /*004c*/ 	.byte	0x03, 0x1b
        /*004e*/ 	.short	0x00ff


	//----- nvinfo : EIATTR_NUM_BARRIERS
	.align		4
        /*0050*/ 	.byte	0x02, 0x4c
        /*0052*/ 	.byte	0x01
	.zero		1


	//----- nvinfo : EIATTR_MERCURY_ISA_VERSION
	.align		4
        /*0054*/ 	.byte	0x03, 0x5f
        /*0056*/ 	.short	0x0101


	//----- nvinfo : EIATTR_VRC_CTA_INIT_COUNT
	.align		4
        /*0058*/ 	.byte	0x02, 0x4a
	.zero		1
	.zero		1


	//----- nvinfo : EIATTR_EXIT_INSTR_OFFSETS
	.align		4
        /*005c*/ 	.byte	0x04, 0x1c
        /*005e*/ 	.short	(.L_63 - .L_62)


	//   ....[0]....
.L_62:
        /*0060*/ 	.word	0x000001b0


	//   ....[1]....
        /*0064*/ 	.word	0x00000260


	//----- nvinfo : EIATTR_CBANK_PARAM_SIZE
	.align		4
.L_63:
        /*0068*/ 	.byte	0x03, 0x19
        /*006a*/ 	.short	0x0018


	//----- nvinfo : EIATTR_PARAM_CBANK
	.align		4
        /*006c*/ 	.byte	0x04, 0x0a
        /*006e*/ 	.short	(.L_65 - .L_64)
	.align		4
.L_64:
        /*0070*/ 	.word	index@(.nv.constant0._Z23matrixTransposeSwizzledPfS_ii)
        /*0074*/ 	.short	0x0380
        /*0076*/ 	.short	0x0018


	//----- nvinfo : EIATTR_SW_WAR
	.align		4
.L_65:
        /*0078*/ 	.byte	0x04, 0x36
        /*007a*/ 	.short	(.L_67 - .L_66)
.L_66:
        /*007c*/ 	.word	0x00000008
.L_67:


//--------------------- .nv.info._Z21matrixTransposeSharedPfS_ii --------------------------
	.section	.nv.info._Z21matrixTransposeSharedPfS_ii,"",@"SHT_CUDA_INFO"
	.sectionflags	@""
	.align	4


	//----- nvinfo : EIATTR_CUDA_API_VERSION
	.align		4
        /*0000*/ 	.byte	0x04, 0x37
        /*0002*/ 	.short	(.L_69 - .L_68)
.L_68:
        /*0004*/ 	.word	0x00000082


	//----- nvinfo : EIATTR_KPARAM_INFO
	.align		4
.L_69:
        /*0008*/ 	.byte	0x04, 0x17
        /*000a*/ 	.short	(.L_71 - .L_70)
.L_70:
        /*000c*/ 	.word	0x00000000
        /*0010*/ 	.short	0x0003
        /*0012*/ 	.short	0x0014
        /*0014*/ 	.byte	0x00, 0xf0, 0x11, 0x00


	//----- nvinfo : EIATTR_KPARAM_INFO
	.align		4
.L_71:
        /*0018*/ 	.byte	0x04, 0x17
        /*001a*/ 	.short	(.L_73 - .L_72)
.L_72:
        /*001c*/ 	.word	0x00000000
        /*0020*/ 	.short	0x0002
        /*0022*/ 	.short	0x0010
        /*0024*/ 	.byte	0x00, 0xf0, 0x11, 0x00


	//----- nvinfo : EIATTR_KPARAM_INFO
	.align		4
.L_73:
        /*0028*/ 	.byte	0x04, 0x17
        /*002a*/ 	.short	(.L_75 - .L_74)
.L_74:
        /*002c*/ 	.word	0x00000000
        /*0030*/ 	.short	0x0001
        /*0032*/ 	.short	0x0008
        /*0034*/ 	.byte	0x00, 0xf5, 0x21, 0x00


	//----- nvinfo : EIATTR_KPARAM_INFO
	.align		4
.L_75:
        /*0038*/ 	.byte	0x04, 0x17
        /*003a*/ 	.short	(.L_77 - .L_76)
.L_76:
        /*003c*/ 	.word	0x00000000
        /*0040*/ 	.short	0x0000
        /*0042*/ 	.short	0x0000
        /*0044*/ 	.byte	0x00, 0xf5, 0x21, 0x00


	//----- nvinfo : EIATTR_SPARSE_MMA_MASK
	.align		4
.L_77:
        /*0048*/ 	.byte	0x03, 0x50
        /*004a*/ 	.short	0x0000


	//----- nvinfo : EIATTR_MAXREG_COUNT
	.align		4
        /*004c*/ 	.byte	0x03, 0x1b
        /*004e*/ 	.short	0x00ff


	//----- nvinfo : EIATTR_NUM_BARRIERS
	.align		4
        /*0050*/ 	.byte	0x02, 0x4c
        /*0052*/ 	.byte	0x01
	.zero		1


	//----- nvinfo : EIATTR_MERCURY_ISA_VERSION
	.align		4
        /*0054*/ 	.byte	0x03, 0x5f
        /*0056*/ 	.short	0x0101


	//----- nvinfo : EIATTR_VRC_CTA_INIT_COUNT
	.align		4
        /*0058*/ 	.byte	0x02, 0x4a
	.zero		1
	.zero		1


	//----- nvinfo : EIATTR_EXIT_INSTR_OFFSETS
	.align		4
        /*005c*/ 	.byte	0x04, 0x1c
        /*005e*/ 	.short	(.L_79 - .L_78)


	//   ....[0]....
.L_78:
        /*0060*/ 	.word	0x000001a0


	//   ....[1]....
        /*0064*/ 	.word	0x00000250


	//----- nvinfo : EIATTR_CBANK_PARAM_SIZE
	.align		4
.L_79:
        /*0068*/ 	.byte	0x03, 0x19
        /*006a*/ 	.short	0x0018


	//----- nvinfo : EIATTR_PARAM_CBANK
	.align		4
        /*006c*/ 	.byte	0x04, 0x0a
        /*006e*/ 	.short	(.L_81 - .L_80)
	.align		4
.L_80:
        /*0070*/ 	.word	index@(.nv.constant0._Z21matrixTransposeSharedPfS_ii)
        /*0074*/ 	.short	0x0380
        /*0076*/ 	.short	0x0018


	//----- nvinfo : EIATTR_SW_WAR
	.align		4
.L_81:
        /*0078*/ 	.byte	0x04, 0x36
        /*007a*/ 	.short	(.L_83 - .L_82)
.L_82:
        /*007c*/ 	.word	0x00000008
.L_83:


//--------------------- .nv.info._Z20matrixTransposeNaivePfS_ii --------------------------
	.section	.nv.info._Z20matrixTransposeNaivePfS_ii,"",@"SHT_CUDA_INFO"
	.sectionflags	@""
	.align	4


	//----- nvinfo : EIATTR_CUDA_API_VERSION
	.align		4
        /*0000*/ 	.byte	0x04, 0x37
        /*0002*/ 	.short	(.L_85 - .L_84)
.L_84:
        /*0004*/ 	.word	0x00000082


	//----- nvinfo : EIATTR_KPARAM_INFO
	.align		4
.L_85:
        /*0008*/ 	.byte	0x04, 0x17
        /*000a*/ 	.short	(.L_87 - .L_86)
.L_86:
        /*000c*/ 	.word	0x00000000
        /*0010*/ 	.short	0x0003
        /*0012*/ 	.short	0x0014
        /*0014*/ 	.byte	0x00, 0xf0, 0x11, 0x00


	//----- nvinfo : EIATTR_KPARAM_INFO
	.align		4
.L_87:
        /*0018*/ 	.byte	0x04, 0x17
        /*001a*/ 	.short	(.L_89 - .L_88)
.L_88:
        /*001c*/ 	.word	0x00000000
        /*0020*/ 	.short	0x0002
        /*0022*/ 	.short	0x0010
        /*0024*/ 	.byte	0x00, 0xf0, 0x11, 0x00


	//----- nvinfo : EIATTR_KPARAM_INFO
	.align		4
.L_89:
        /*0028*/ 	.byte	0x04, 0x17
        /*002a*/ 	.short	(.L_91 - .L_90)
.L_90:
        /*002c*/ 	.word	0x00000000
        /*0030*/ 	.short	0x0001
        /*0032*/ 	.short	0x0008
        /*0034*/ 	.byte	0x00, 0xf5, 0x21, 0x00


	//----- nvinfo : EIATTR_KPARAM_INFO
	.align		4
.L_91:
        /*0038*/ 	.byte	0x04, 0x17
        /*003a*/ 	.short	(.L_93 - .L_92)
.L_92:
        /*003c*/ 	.word	0x00000000
        /*0040*/ 	.short	0x0000
        /*0042*/ 	.short	0x0000
        /*0044*/ 	.byte	0x00, 0xf5, 0x21, 0x00


	//----- nvinfo : EIATTR_SPARSE_MMA_MASK
	.align		4
.L_93:
        /*0048*/ 	.byte	0x03, 0x50
        /*004a*/ 	.short	0x0000


	//----- nvinfo : EIATTR_MAXREG_COUNT
	.align		4
        /*004c*/ 	.byte	0x03, 0x1b
        /*004e*/ 	.short	0x00ff


	//----- nvinfo : EIATTR_MERCURY_ISA_VERSION
	.align		4
        /*0050*/ 	.byte	0x03, 0x5f
        /*0052*/ 	.short	0x0101


	//----- nvinfo : EIATTR_VRC_CTA_INIT_COUNT
	.align		4
        /*0054*/ 	.byte	0x02, 0x4a
	.zero		1
	.zero		1


	//----- nvinfo : EIATTR_EXIT_INSTR_OFFSETS
	.align		4
        /*0058*/ 	.byte	0x04, 0x1c
        /*005a*/ 	.short	(.L_95 - .L_94)


	//   ....[0]....
.L_94:
        /*005c*/ 	.word	0x000000c0


	//   ....[1]....
        /*0060*/ 	.word	0x00000160


	//----- nvinfo : EIATTR_CBANK_PARAM_SIZE
	.align		4
.L_95:
        /*0064*/ 	.byte	0x03, 0x19
        /*0066*/ 	.short	0x0018


	//----- nvinfo : EIATTR_PARAM_CBANK
	.align		4
        /*0068*/ 	.byte	0x04, 0x0a
        /*006a*/ 	.short	(.L_97 - .L_96)
	.align		4
.L_96:
        /*006c*/ 	.word	index@(.nv.constant0._Z20matrixTransposeNaivePfS_ii)
        /*0070*/ 	.short	0x0380
        /*0072*/ 	.short	0x0018


	//----- nvinfo : EIATTR_SW_WAR
	.align		4
.L_97:
        /*0074*/ 	.byte	0x04, 0x36
        /*0076*/ 	.short	(.L_99 - .L_98)
.L_98:
        /*0078*/ 	.word	0x00000008
.L_99:


//--------------------- .nv.callgraph             --------------------------
	.section	.nv.callgraph,"",@"SHT_CUDA_CALLGRAPH"
	.align	4
	.sectionentsize	8
	.align		4
        /*0000*/ 	.word	0x00000000
	.align		4
        /*0004*/ 	.word	0xffffffff
	.align		4
        /*0008*/ 	.word	index@(_Z28matrixTransposeSwizzledDebugPfS_ii)
	.align		4
        /*000c*/ 	.word	index@(vprintf)
	.align		4
        /*0010*/ 	.word	0x00000000
	.align		4
        /*0014*/ 	.word	0xfffffffe
	.align		4
        /*0018*/ 	.word	0x00000000
	.align		4
        /*001c*/ 	.word	0xfffffffd
	.align		4
        /*0020*/ 	.word	0x00000000
	.align		4
        /*0024*/ 	.word	0xfffffffc


//--------------------- .nv.constant4             --------------------------
	.section	.nv.constant4,"a",@progbits
	.align	8
	.align		8
.nv.constant4:
        /*0000*/ 	.dword	vprintf
	.align		8
        /*0008*/ 	.dword	$str
	.align		8
        /*0010*/ 	.dword	$str$1
	.align		8
        /*0018*/ 	.dword	$str$2
	.align		8
        /*0020*/ 	.dword	$str$3
	.align		8
        /*0028*/ 	.dword	$str$4
	.align		8
        /*0030*/ 	.dword	$str$5


//--------------------- .text._Z28matrixTransposeSwizzledDebugPfS_ii --------------------------
	.section	.text._Z28matrixTransposeSwizzledDebugPfS_ii,"ax",@progbits
	.align	128
        .global         _Z28matrixTransposeSwizzledDebugPfS_ii
        .type           _Z28matrixTransposeSwizzledDebugPfS_ii,@function
        .size           _Z28matrixTransposeSwizzledDebugPfS_ii,(.L_x_12 - _Z28matrixTransposeSwizzledDebugPfS_ii)
        .other          _Z28matrixTransposeSwizzledDebugPfS_ii,@"STO_CUDA_ENTRY STV_DEFAULT"
_Z28matrixTransposeSwizzledDebugPfS_ii:
.text._Z28matrixTransposeSwizzledDebugPfS_ii:
[----:B------:R-:W0:Y:S01]  /*0000*/  LDC R1, c[0x0][0x37c] ;  /* 0x0000df00ff017b82 */ /* 0x000e220000000800 */
[----:B------:R-:W1:Y:S01]  /*0010*/  S2R R27, SR_CTAID.X ;  /* 0x00000000001b7919 */ /* 0x000e620000002500 */
[----:B------:R-:W2:Y:S01]  /*0020*/  LDCU UR4, c[0x0][0x2f8] ;  /* 0x00005f00ff0477ac */ /* 0x000ea20008000800 */
[----:B0-----:R-:W-:Y:S01]  /*0030*/  VIADD R1, R1, 0xfffffff0 ;  /* 0xfffffff001017836 */ /* 0x001fe20000000000 */
[----:B------:R-:W-:Y:S01]  /*0040*/  BSSY.RECONVERGENT B6, `(.L_x_0) ;  /* 0x000002d000067945 */ /* 0x000fe20003800200 */
[----:B------:R-:W1:Y:S01]  /*0050*/  S2R R26, SR_CTAID.Y ;  /* 0x00000000001a7919 */ /* 0x000e620000002600 */
[----:B------:R-:W0:Y:S01]  /*0060*/  LDCU UR5, c[0x0][0x2fc] ;  /* 0x00005f80ff0577ac */ /* 0x000e220008000800 */
[----:B------:R-:W1:Y:S01]  /*0070*/  S2R R25, SR_TID.X ;  /* 0x0000000000197919 */ /* 0x000e620000002100 */
[----:B------:R-:W3:Y:S01]  /*0080*/  LDCU.64 UR36, c[0x0][0x358] ;  /* 0x00006b00ff2477ac */ /* 0x000ee20008000a00 */
[----:B------:R-:W4:Y:S01]  /*0090*/  S2R R24, SR_TID.Y ;  /* 0x0000000000187919 */ /* 0x000f220000002200 */
[----:B--2---:R-:W-:-:S05]  /*00a0*/  IADD3 R2, P1, PT, R1, UR4, RZ ;  /* 0x0000000401027c10 */ /* 0x004fca000ff3e0ff */
[----:B0-----:R-:W-:Y:S01]  /*00b0*/  IMAD.X R22, RZ, RZ, UR5, P1 ;  /* 0x00000005ff167e24 */ /* 0x001fe200088e06ff */
[----:B-1----:R-:W-:Y:S01]  /*00c0*/  LOP3.LUT R23, R25, R27, R26, 0xfe, !PT ;  /* 0x0000001b19177212 */ /* 0x002fe200078efe1a */
[----:B------:R-:W-:Y:S01]  /*00d0*/  IMAD R29, R27, 0x20, R25 ;  /* 0x000000201b1d7824 */ /* 0x000fe200078e0219 */
[----:B------:R-:W-:Y:S02]  /*00e0*/  LOP3.LUT R17, R25, 0x1f, RZ, 0xc0, !PT ;  /* 0x0000001f19117812 */ /* 0x000fe400078ec0ff */
[----:B----4-:R-:W-:-:S13]  /*00f0*/  LOP3.LUT P0, R23, R23, RZ, R24, 0xfa, !PT ;  /* 0x000000ff17177212 */ /* 0x010fda000780fa18 */
[----:B---3--:R-:W-:Y:S05]  /*0100*/  @P0 BRA `(.L_x_1) ;  /* 0x0000000000800947 */ /* 0x008fea0003800000 */
[----:B------:R-:W-:Y:S01]  /*0110*/  MOV R28, 0x0 ;  /* 0x00000000001c7802 */ /* 0x000fe20000000f00 */
[----:B------:R-:W0:Y:S01]  /*0120*/  LDCU.64 UR4, c[0x4][0x8] ;  /* 0x01000100ff0477ac */ /* 0x000e220008000a00 */
[----:B------:R-:W-:Y:S02]  /*0130*/  CS2R R6, SRZ ;  /* 0x0000000000067805 */ /* 0x000fe4000001ff00 */
[----:B------:R1:W2:Y:S01]  /*0140*/  LDC.64 R8, c[0x4][R28] ;  /* 0x010000001c087b82 */ /* 0x0002a20000000a00 */
[----:B0-----:R-:W-:Y:S01]  /*0150*/  MOV R4, UR4 ;  /* 0x0000000400047c02 */ /* 0x001fe20008000f00 */
[----:B-1----:R-:W-:-:S07]  /*0160*/  IMAD.U32 R5, RZ, RZ, UR5 ;  /* 0x00000005ff057e24 */ /* 0x002fce000f8e00ff */
[----:B------:R-:W-:-:S07]  /*0170*/  LEPC R20, `(.L_x_2) ;  /* 0x000000001014794e */ /* 0x000fce0000000000 */
[----:B--2---:R-:W-:Y:S05]  /*0180*/  CALL.ABS.NOINC R8 ;  /* 0x0000000008007343 */ /* 0x004fea0003c00000 */
.L_x_2:
[----:B------:R-:W0:Y:S01]  /*0190*/  LDC.64 R10, c[0x0][0x380] ;  /* 0x0000e000ff0a7b82 */ /* 0x000e220000000a00 */
[----:B------:R-:W1:Y:S01]  /*01a0*/  LDCU.64 UR4, c[0x4][0x10] ;  /* 0x01000200ff0477ac */ /* 0x000e620008000a00 */
[----:B0-----:R-:W2:Y:S06]  /*01b0*/  LDG.E R10, desc[UR36][R10.64] ;  /* 0x000000240a0a7981 */ /* 0x001eac000c1e1900 */
[----:B------:R0:W3:Y:S01]  /*01c0*/  LDC.64 R8, c[0x4][R28] ;  /* 0x010000001c087b82 */ /* 0x0000e20000000a00 */
[----:B-1----:R-:W-:Y:S01]  /*01d0*/  IMAD.U32 R4, RZ, RZ, UR4 ;  /* 0x00000004ff047e24 */ /* 0x002fe2000f8e00ff */
[----:B------:R-:W-:Y:S01]  /*01e0*/  MOV R6, R2 ;  /* 0x0000000200067202 */ /* 0x000fe20000000f00 */
[----:B------:R-:W-:-:S02]  /*01f0*/  IMAD.U32 R5, RZ, RZ, UR5 ;  /* 0x00000005ff057e24 */ /* 0x000fc4000f8e00ff */
[----:B------:R-:W-:Y:S01]  /*0200*/  IMAD.MOV.U32 R7, RZ, RZ, R22 ;  /* 0x000000ffff077224 */ /* 0x000fe200078e0016 */
[----:B--2---:R-:W1:Y:S02]  /*0210*/  F2F.F64.F32 R12, R10 ;  /* 0x0000000a000c7310 */ /* 0x004e640000201800 */
[----:B-1-3--:R0:W-:Y:S04]  /*0220*/  STL.64 [R1], R12 ;  /* 0x0000000c01007387 */ /* 0x00a1e80000100a00 */
[----:B------:R-:W-:-:S07]  /*0230*/  LEPC R20, `(.L_x_3) ;  /* 0x000000001014794e */ /* 0x000fce0000000000 */
[----:B0-----:R-:W-:Y:S05]  /*0240*/  CALL.ABS.NOINC R8 ;  /* 0x0000000008007343 */ /* 0x001fea0003c00000 */
.L_x_3:
[----:B------:R-:W-:Y:S01]  /*0250*/  IMAD R16, R24, 0x20, R25 ;  /* 0x0000002018107824 */ /* 0x000fe200078e0219 */
[----:B------:R-:W-:Y:S01]  /*0260*/  MOV R19, R17 ;  /* 0x0000001100137202 */ /* 0x000fe20000000f00 */
[----:B------:R-:W-:Y:S01]  /*0270*/  IMAD.MOV.U32 R18, RZ, RZ, RZ ;  /* 0x000000ffff127224 */ /* 0x000fe200078e00ff */
[----:B------:R0:W1:Y:S01]  /*0280*/  LDC.64 R8, c[0x4][R28] ;  /* 0x010000001c087b82 */ /* 0x0000620000000a00 */
[----:B------:R-:W2:Y:S01]  /*0290*/  LDCU.64 UR4, c[0x4][0x18] ;  /* 0x01000300ff0477ac */ /* 0x000ea20008000a00 */
[----:B------:R-:W-:Y:S01]  /*02a0*/  IMAD.MOV.U32 R6, RZ, RZ, R2 ;  /* 0x000000ffff067224 */ /* 0x000fe200078e0002 */
[----:B------:R-:W-:Y:S01]  /*02b0*/  MOV R7, R22 ;  /* 0x0000001600077202 */ /* 0x000fe20000000f00 */
[----:B------:R0:W-:Y:S01]  /*02c0*/  STL.128 [R1], R16 ;  /* 0x0000001001007387 */ /* 0x0001e20000100c00 */
[----:B--2---:R-:W-:Y:S02]  /*02d0*/  IMAD.U32 R4, RZ, RZ, UR4 ;  /* 0x00000004ff047e24 */ /* 0x004fe4000f8e00ff */
[----:B0-----:R-:W-:-:S07]  /*02e0*/  IMAD.U32 R5, RZ, RZ, UR5 ;  /* 0x00000005ff057e24 */ /* 0x001fce000f8e00ff */
[----:B------:R-:W-:-:S07]  /*02f0*/  LEPC R20, `(.L_x_1) ;  /* 0x000000001014794e */ /* 0x000fce0000000000 */
[----:B-1----:R-:W-:Y:S05]  /*0300*/  CALL.ABS.NOINC R8 ;  /* 0x0000000008007343 */ /* 0x002fea0003c00000 */
.L_x_1:
[----:B------:R-:W-:Y:S05]  /*0310*/  BSYNC.RECONVERGENT B6 ;  /* 0x0000000000067941 */ /* 0x000fea0003800200 */
.L_x_0:
[----:B------:R-:W0:Y:S01]  /*0320*/  LDCU.64 UR4, c[0x0][0x390] ;  /* 0x00007200ff0477ac */ /* 0x000e220008000a00 */
[----:B------:R-:W-:Y:S01]  /*0330*/  IMAD R0, R26, 0x20, R24 ;  /* 0x000000201a007824 */ /* 0x000fe200078e0218 */
[----:B0-----:R-:W-:-:S04]  /*0340*/  ISETP.GE.AND P0, PT, R29, UR5, PT ;  /* 0x000000051d007c0c */ /* 0x001fc8000bf06270 */
[----:B------:R-:W-:-:S13]  /*0350*/  ISETP.GE.OR P0, PT, R0, UR4, P0 ;  /* 0x0000000400007c0c */ /* 0x000fda0008706670 */
[----:B------:R-:W0:Y:S01]  /*0360*/  @!P0 LDC.64 R4, c[0x0][0x380] ;  /* 0x0000e000ff048b82 */ /* 0x000e220000000a00 */
[----:B------:R-:W-:-:S04]  /*0370*/  @!P0 IMAD R29, R0, UR5, R29 ;  /* 0x00000005001d8c24 */ /* 0x000fc8000f8e021d */
[----:B0-----:R-:W-:-:S06]  /*0380*/  @!P0 IMAD.WIDE.U32 R4, R29, 0x4, R4 ;  /* 0x000000041d048825 */ /* 0x001fcc00078e0004 */
[----:B------:R-:W2:Y:S01]  /*0390*/  @!P0 LDG.E R4, desc[UR36][R4.64] ;  /* 0x0000002404048981 */ /* 0x000ea2000c1e1900 */
[----:B------:R-:W-:Y:S01]  /*03a0*/  MOV R0, 0x400 ;  /* 0x0000040000007802 */ /* 0x000fe20000000f00 */
[----:B------:R-:W-:Y:S05]  /*03b0*/  WARPSYNC.ALL ;  /* 0x0000000000007948 */ /* 0x000fea0003800000 */
[----:B------:R-:W0:Y:S01]  /*03c0*/  S2R R3, SR_CgaCtaId ;  /* 0x0000000000037919 */ /* 0x000e220000008800 */
[----:B------:R-:W-:Y:S01]  /*03d0*/  BSSY.RECONVERGENT B6, `(.L_x_4) ;  /* 0x0000027000067945 */ /* 0x000fe20003800200 */
[----:B------:R-:W-:Y:S02]  /*03e0*/  IMAD R27, R27, 0x20, R24 ;  /* 0x000000201b1b7824 */ /* 0x000fe400078e0218 */
[----:B------:R-:W-:-:S02]  /*03f0*/  IMAD R26, R26, 0x20, R25 ;  /* 0x000000201a1a7824 */ /* 0x000fc400078e0219 */
[----:B------:R-:W-:Y:S01]  /*0400*/  IMAD R16, R25, 0x20, R24 ;  /* 0x0000002019107824 */ /* 0x000fe200078e0218 */
[----:B0-----:R-:W-:Y:S01]  /*0410*/  LEA R0, R3, R0, 0x18 ;  /* 0x0000000003007211 */ /* 0x001fe200078ec0ff */
[----:B------:R-:W-:-:S04]  /*0420*/  IMAD.SHL.U32 R3, R24, 0x4, RZ ;  /* 0x0000000418037824 */ /* 0x000fc800078e00ff */
[----:B------:R-:W-:Y:S01]  /*0430*/  @!P0 IMAD R17, R17, 0x4, R0 ;  /* 0x0000000411118824 */ /* 0x000fe200078e0200 */
[----:B------:R-:W-:-:S04]  /*0440*/  LOP3.LUT R3, R3, 0x7c, RZ, 0xc0, !PT ;  /* 0x0000007c03037812 */ /* 0x000fc800078ec0ff */
[----:B------:R-:W-:Y:S01]  /*0450*/  IADD3 R28, PT, PT, R0, R3, RZ ;  /* 0x00000003001c7210 */ /* 0x000fe20007ffe0ff */
[----:B--2---:R0:W-:Y:S01]  /*0460*/  @!P0 STS [R17], R4 ;  /* 0x0000000411008388 */ /* 0x0041e20000000800 */
[----:B------:R-:W-:Y:S01]  /*0470*/  BAR.SYNC.DEFER_BLOCKING 0x0 ;  /* 0x0000000000007b1d */ /* 0x000fe20000010000 */
[----:B------:R-:W-:-:S13]  /*0480*/  ISETP.NE.AND P0, PT, R23, RZ, PT ;  /* 0x000000ff1700720c */ /* 0x000fda0003f05270 */
[----:B0-----:R-:W-:Y:S05]  /*0490*/  @P0 BRA `(.L_x_5) ;  /* 0x0000000000680947 */ /* 0x001fea0003800000 */
[----:B------:R-:W-:Y:S01]  /*04a0*/  LOP3.LUT R17, R24, 0x1f, RZ, 0xc0, !PT ;  /* 0x0000001f18117812 */ /* 0x000fe200078ec0ff */
[----:B------:R-:W-:Y:S01]  /*04b0*/  HFMA2 R18, -RZ, RZ, 0, 0 ;  /* 0x00000000ff127431 */ /* 0x000fe200000001ff */
[----:B------:R-:W-:Y:S01]  /*04c0*/  MOV R24, 0x0 ;  /* 0x0000000000187802 */ /* 0x000fe20000000f00 */
[----:B------:R-:W0:Y:S01]  /*04d0*/  LDCU.64 UR4, c[0x4][0x20] ;  /* 0x01000400ff0477ac */ /* 0x000e220008000a00 */
[----:B------:R-:W-:Y:S01]  /*04e0*/  MOV R6, R2 ;  /* 0x0000000200067202 */ /* 0x000fe20000000f00 */
[----:B------:R-:W-:Y:S01]  /*04f0*/  IMAD.MOV.U32 R19, RZ, RZ, R17 ;  /* 0x000000ffff137224 */ /* 0x000fe200078e0011 */
[----:B------:R1:W2:Y:S01]  /*0500*/  LDC.64 R8, c[0x4][R24] ;  /* 0x0100000018087b82 */ /* 0x0002a20000000a00 */
[----:B------:R-:W-:-:S03]  /*0510*/  IMAD.MOV.U32 R7, RZ, RZ, R22 ;  /* 0x000000ffff077224 */ /* 0x000fc600078e0016 */
[----:B------:R1:W-:Y:S01]  /*0520*/  STL.128 [R1], R16 ;  /* 0x0000001001007387 */ /* 0x0003e20000100c00 */
[----:B0-----:R-:W-:Y:S02]  /*0530*/  IMAD.U32 R4, RZ, RZ, UR4 ;  /* 0x00000004ff047e24 */ /* 0x001fe4000f8e00ff */
[----:B------:R-:W-:-:S07]  /*0540*/  IMAD.U32 R5, RZ, RZ, UR5 ;  /* 0x00000005ff057e24 */ /* 0x000fce000f8e00ff */
[----:B------:R-:W-:-:S07]  /*0550*/  LEPC R20, `(.L_x_6) ;  /* 0x000000001014794e */ /* 0x000fce0000000000 */
[----:B-12---:R-:W-:Y:S05]  /*0560*/  CALL.ABS.NOINC R8 ;  /* 0x0000000008007343 */ /* 0x006fea0003c00000 */
.L_x_6:
[----:B------:R-:W0:Y:S01]  /*0570*/  LDS R0, [R28] ;  /* 0x000000001c007984 */ /* 0x000e220000000800 */
[----:B------:R-:W-:Y:S01]  /*0580*/  IMAD.MOV.U32 R16, RZ, RZ, RZ ;  /* 0x000000ffff107224 */ /* 0x000fe200078e00ff */
[----:B------:R-:W1:Y:S01]  /*0590*/  LDC.64 R24, c[0x4][R24] ;  /* 0x0100000018187b82 */ /* 0x000e620000000a00 */
[----:B------:R-:W2:Y:S01]  /*05a0*/  LDCU.64 UR4, c[0x4][0x28] ;  /* 0x01000500ff0477ac */ /* 0x000ea20008000a00 */
[----:B------:R-:W-:Y:S01]  /*05b0*/  IMAD.MOV.U32 R6, RZ, RZ, R2 ;  /* 0x000000ffff067224 */ /* 0x000fe200078e0002 */
[----:B------:R-:W-:Y:S01]  /*05c0*/  MOV R7, R22 ;  /* 0x0000001600077202 */ /* 0x000fe20000000f00 */
[----:B------:R3:W-:Y:S01]  /*05d0*/  STL.64 [R1], R16 ;  /* 0x0000001001007387 */ /* 0x0007e20000100a00 */
[----:B--2---:R-:W-:Y:S01]  /*05e0*/  MOV R4, UR4 ;  /* 0x0000000400047c02 */ /* 0x004fe20008000f00 */
[----:B------:R-:W-:Y:S01]  /*05f0*/  IMAD.U32 R5, RZ, RZ, UR5 ;  /* 0x00000005ff057e24 */ /* 0x000fe2000f8e00ff */
[----:B0-----:R-:W0:Y:S02]  /*0600*/  F2F.F64.F32 R8, R0 ;  /* 0x0000000000087310 */ /* 0x001e240000201800 */
[----:B01----:R3:W-:Y:S04]  /*0610*/  STL.64 [R1+0x8], R8 ;  /* 0x0000080801007387 */ /* 0x0037e80000100a00 */
[----:B------:R-:W-:-:S07]  /*0620*/  LEPC R20, `(.L_x_5) ;  /* 0x000000001014794e */ /* 0x000fce0000000000 */
[----:B---3--:R-:W-:Y:S05]  /*0630*/  CALL.ABS.NOINC R24 ;  /* 0x0000000018007343 */ /* 0x008fea0003c00000 */
.L_x_5:
[----:B------:R-:W-:Y:S05]  /*0640*/  BSYNC.RECONVERGENT B6 ;  /* 0x0000000000067941 */ /* 0x000fea0003800200 */
.L_x_4:
[----:B------:R-:W0:Y:S01]  /*0650*/  LDCU.64 UR4, c[0x0][0x390] ;  /* 0x00007200ff0477ac */ /* 0x000e220008000a00 */
[----:B------:R-:W-:Y:S02]  /*0660*/  ISETP.NE.AND P1, PT, R23, RZ, PT ;  /* 0x000000ff1700720c */ /* 0x000fe40003f25270 */
[----:B0-----:R-:W-:-:S04]  /*0670*/  ISETP.GE.AND P0, PT, R26, UR4, PT ;  /* 0x000000041a007c0c */ /* 0x001fc8000bf06270 */
[----:B------:R-:W-:-:S13]  /*0680*/  ISETP.GE.OR P0, PT, R27, UR5, P0 ;  /* 0x000000051b007c0c */ /* 0x000fda0008706670 */
[----:B------:R-:W0:Y:S01]  /*0690*/  @!P0 LDS R3, [R28] ;  /* 0x000000001c038984 */ /* 0x000e220000000800 */
[----:B------:R-:W1:Y:S01]  /*06a0*/  @!P0 LDC.64 R4, c[0x0][0x388] ;  /* 0x0000e200ff048b82 */ /* 0x000e620000000a00 */
[----:B------:R-:W-:-:S04]  /*06b0*/  @!P0 IMAD R27, R27, UR4, R26 ;  /* 0x000000041b1b8c24 */ /* 0x000fc8000f8e021a */
[----:B-1----:R-:W-:-:S05]  /*06c0*/  @!P0 IMAD.WIDE.U32 R4, R27, 0x4, R4 ;  /* 0x000000041b048825 */ /* 0x002fca00078e0004 */
[----:B0-----:R0:W-:Y:S01]  /*06d0*/  @!P0 STG.E desc[UR36][R4.64], R3 ;  /* 0x0000000304008986 */ /* 0x0011e2000c101924 */
[----:B------:R-:W-:Y:S05]  /*06e0*/  @P1 EXIT ;  /* 0x000000000000194d */ /* 0x000fea0003800000 */
[----:B------:R-:W1:Y:S01]  /*06f0*/  LDC.64 R8, c[0x0][0x388] ;  /* 0x0000e200ff087b82 */ /* 0x000e620000000a00 */
[----:B------:R-:W-:Y:S01]  /*0700*/  MOV R0, 0x0 ;  /* 0x0000000000007802 */ /* 0x000fe20000000f00 */
[----:B------:R-:W0:Y:S01]  /*0710*/  LDCU.64 UR4, c[0x4][0x30] ;  /* 0x01000600ff0477ac */ /* 0x000e220008000a00 */
[----:B-1----:R-:W2:Y:S05]  /*0720*/  LDG.E R8, desc[UR36][R8.64] ;  /* 0x0000002408087981 */ /* 0x002eaa000c1e1900 */
[----:B------:R1:W3:Y:S01]  /*0730*/  LDC.64 R12, c[0x4][R0] ;  /* 0x01000000000c7b82 */ /* 0x0002e20000000a00 */
[----:B0-----:R-:W-:Y:S01]  /*0740*/  IMAD.U32 R4, RZ, RZ, UR4 ;  /* 0x00000004ff047e24 */ /* 0x001fe2000f8e00ff */
[----:B------:R-:W-:Y:S01]  /*0750*/  MOV R6, R2 ;  /* 0x0000000200067202 */ /* 0x000fe20000000f00 */
[----:B------:R-:W-:-:S02]  /*0760*/  IMAD.U32 R5, RZ, RZ, UR5 ;  /* 0x00000005ff057e24 */ /* 0x000fc4000f8e00ff */
[----:B------:R-:W-:Y:S01]  /*0770*/  IMAD.MOV.U32 R7, RZ, RZ, R22 ;  /* 0x000000ffff077224 */ /* 0x000fe200078e0016 */
[----:B--2---:R-:W0:Y:S02]  /*0780*/  F2F.F64.F32 R10, R8 ;  /* 0x00000008000a7310 */ /* 0x004e240000201800 */
[----:B0--3--:R1:W-:Y:S04]  /*0790*/  STL.64 [R1], R10 ;  /* 0x0000000a01007387 */ /* 0x0093e80000100a00 */
[----:B------:R-:W-:-:S07]  /*07a0*/  LEPC R20, `(.L_x_7) ;  /* 0x000000001014794e */ /* 0x000fce0000000000 */
[----:B-1----:R-:W-:Y:S05]  /*07b0*/  CALL.ABS.NOINC R12 ;  /* 0x000000000c007343 */ /* 0x002fea0003c00000 */
.L_x_7:
[----:B------:R-:W-:Y:S05]  /*07c0*/  EXIT ;  /* 0x000000000000794d */ /* 0x000fea0003800000 */
.L_x_8:
[----:B------:R-:W-:-:S00]  /*07d0*/  BRA `(.L_x_8) ;  /* 0xfffffffc00fc7947 */ /* 0x000fc0000383ffff */
[----:B------:R-:W-:-:S00]  /*07e0*/  NOP ;  /* 0x0000000000007918 */ /* 0x000fc00000000000 */
        /* <DEDUP_REMOVED lines=9> */
.L_x_12:


//--------------------- .text._Z23matrixTransposeSwizzledPfS_ii --------------------------
	.section	.text._Z23matrixTransposeSwizzledPfS_ii,"ax",@progbits
	.align	128
        .global         _Z23matrixTransposeSwizzledPfS_ii
        .type           _Z23matrixTransposeSwizzledPfS_ii,@function
        .size           _Z23matrixTransposeSwizzledPfS_ii,(.L_x_13 - _Z23matrixTransposeSwizzledPfS_ii)
        .other          _Z23matrixTransposeSwizzledPfS_ii,@"STO_CUDA_ENTRY STV_DEFAULT"
_Z23matrixTransposeSwizzledPfS_ii:
.text._Z23matrixTransposeSwizzledPfS_ii:
[----:B------:R-:W-:Y:S01]  /*0000*/  LDC R1, c[0x0][0x37c] ;  /* 0x0000df00ff017b82 */ /* 0x000fe20000000800 */
[----:B------:R-:W0:Y:S01]  /*0010*/  S2R R6, SR_CTAID.X ;  /* 0x0000000000067919 */ /* 0x000e220000002500 */
[----:B------:R-:W1:Y:S01]  /*0020*/  LDCU.64 UR8, c[0x0][0x390] ;  /* 0x00007200ff0877ac */ /* 0x000e620008000a00 */
[----:B------:R-:W0:Y:S01]  /*0030*/  S2R R8, SR_TID.X ;  /* 0x0000000000087919 */ /* 0x000e220000002100 */
[----:B------:R-:W2:Y:S01]  /*0040*/  LDCU.64 UR6, c[0x0][0x358] ;  /* 0x00006b00ff0677ac */ /* 0x000ea20008000a00 */
[----:B------:R-:W3:Y:S01]  /*0050*/  S2R R7, SR_CTAID.Y ;  /* 0x0000000000077919 */ /* 0x000ee20000002600 */
[----:B------:R-:W3:Y:S01]  /*0060*/  S2R R9, SR_TID.Y ;  /* 0x0000000000097919 */ /* 0x000ee20000002200 */
[----:B0-----:R-:W-:-:S05]  /*0070*/  IMAD R5, R6, 0x20, R8 ;  /* 0x0000002006057824 */ /* 0x001fca00078e0208 */
[----:B-1----:R-:W-:Y:S01]  /*0080*/  ISETP.GE.AND P0, PT, R5, UR9, PT ;  /* 0x0000000905007c0c */ /* 0x002fe2000bf06270 */
[----:B---3--:R-:W-:-:S05]  /*0090*/  IMAD R0, R7, 0x20, R9 ;  /* 0x0000002007007824 */ /* 0x008fca00078e0209 */
[----:B------:R-:W-:-:S13]  /*00a0*/  ISETP.GE.OR P0, PT, R0, UR8, P0 ;  /* 0x0000000800007c0c */ /* 0x000fda0008706670 */
[----:B------:R-:W0:Y:S01]  /*00b0*/  @!P0 LDC.64 R2, c[0x0][0x380] ;  /* 0x0000e000ff028b82 */ /* 0x000e220000000a00 */
[----:B------:R-:W-:-:S04]  /*00c0*/  @!P0 IMAD R5, R0, UR9, R5 ;  /* 0x0000000900058c24 */ /* 0x000fc8000f8e0205 */
[----:B0-----:R-:W-:-:S06]  /*00d0*/  @!P0 IMAD.WIDE.U32 R2, R5, 0x4, R2 ;  /* 0x0000000405028825 */ /* 0x001fcc00078e0002 */
[----:B--2---:R-:W2:Y:S01]  /*00e0*/  @!P0 LDG.E R2, desc[UR6][R2.64] ;  /* 0x0000000602028981 */ /* 0x004ea2000c1e1900 */
[----:B------:R-:W-:Y:S01]  /*00f0*/  @!P0 IMAD.SHL.U32 R0, R8, 0x4, RZ ;  /* 0x0000000408008824 */ /* 0x000fe200078e00ff */
[----:B------:R-:W-:Y:S01]  /*0100*/  @!P0 MOV R4, 0x400 ;  /* 0x0000040000048802 */ /* 0x000fe20000000f00 */
[----:B------:R-:W0:Y:S01]  /*0110*/  @!P0 S2R R5, SR_CgaCtaId ;  /* 0x0000000000058919 */ /* 0x000e220000008800 */
[----:B------:R-:W-:Y:S02]  /*0120*/  LEA R7, R7, R8, 0x5 ;  /* 0x0000000807077211 */ /* 0x000fe400078e28ff */
[----:B------:R-:W-:Y:S02]  /*0130*/  @!P0 LOP3.LUT R0, R0, 0x7c, RZ, 0xc0, !PT ;  /* 0x0000007c00008812 */ /* 0x000fe400078ec0ff */
[----:B------:R-:W-:Y:S02]  /*0140*/  LEA R6, R6, R9, 0x5 ;  /* 0x0000000906067211 */ /* 0x000fe400078e28ff */
[----:B------:R-:W-:-:S04]  /*0150*/  ISETP.GE.AND P1, PT, R7, UR8, PT ;  /* 0x0000000807007c0c */ /* 0x000fc8000bf26270 */
[----:B------:R-:W-:Y:S02]  /*0160*/  ISETP.GE.OR P1, PT, R6, UR9, P1 ;  /* 0x0000000906007c0c */ /* 0x000fe40008f26670 */
[----:B0-----:R-:W-:-:S05]  /*0170*/  @!P0 LEA R5, R5, R4, 0x18 ;  /* 0x0000000405058211 */ /* 0x001fca00078ec0ff */
[----:B------:R-:W-:-:S05]  /*0180*/  @!P0 IMAD.IADD R5, R0, 0x1, R5 ;  /* 0x0000000100058824 */ /* 0x000fca00078e0205 */
[----:B--2---:R0:W-:Y:S01]  /*0190*/  @!P0 STS [R5], R2 ;  /* 0x0000000205008388 */ /* 0x0041e20000000800 */
[----:B------:R-:W-:Y:S06]  /*01a0*/  BAR.SYNC.DEFER_BLOCKING 0x0 ;  /* 0x0000000000007b1d */ /* 0x000fec0000010000 */
[----:B------:R-:W-:Y:S05]  /*01b0*/  @P1 EXIT ;  /* 0x000000000000194d */ /* 0x000fea0003800000 */
[----:B------:R-:W1:Y:S01]  /*01c0*/  S2UR UR5, SR_CgaCtaId ;  /* 0x00000000000579c3 */ /* 0x000e620000008800 */
[----:B------:R-:W-:Y:S01]  /*01d0*/  UMOV UR4, 0x400 ;  /* 0x0000040000047882 */ /* 0x000fe20000000000 */
[----:B------:R-:W-:Y:S01]  /*01e0*/  SHF.L.U32 R0, R9, 0x2, RZ ;  /* 0x0000000209007819 */ /* 0x000fe200000006ff */
[----:B------:R-:W-:-:S03]  /*01f0*/  IMAD R7, R6, UR8, R7 ;  /* 0x0000000806077c24 */ /* 0x000fc6000f8e0207 */
[----:B------:R-:W-:Y:S02]  /*0200*/  LOP3.LUT R0, R0, 0x7c, RZ, 0xc0, !PT ;  /* 0x0000007c00007812 */ /* 0x000fe400078ec0ff */
[----:B0-----:R-:W0:Y:S01]  /*0210*/  LDC.64 R2, c[0x0][0x388] ;  /* 0x0000e200ff027b82 */ /* 0x001e220000000a00 */
[----:B-1----:R-:W-:Y:S01]  /*0220*/  ULEA UR4, UR5, UR4, 0x18 ;  /* 0x0000000405047291 */ /* 0x002fe2000f8ec0ff */
[----:B0-----:R-:W-:-:S08]  /*0230*/  IMAD.WIDE.U32 R2, R7, 0x4, R2 ;  /* 0x0000000407027825 */ /* 0x001fd000078e0002 */
[----:B------:R-:W0:Y:S04]  /*0240*/  LDS R5, [R0+UR4] ;  /* 0x0000000400057984 */ /* 0x000e280008000800 */
[----:B0-----:R-:W-:Y:S01]  /*0250*/  STG.E desc[UR6][R2.64], R5 ;  /* 0x0000000502007986 */ /* 0x001fe2000c101906 */
[----:B------:R-:W-:Y:S05]  /*0260*/  EXIT ;  /* 0x000000000000794d */ /* 0x000fea0003800000 */
.L_x_9:
        /* <DEDUP_REMOVED lines=9> */
.L_x_13:


//--------------------- .text._Z21matrixTransposeSharedPfS_ii --------------------------
	.section	.text._Z21matrixTransposeSharedPfS_ii,"ax",@progbits
	.align	128
        .global         _Z21matrixTransposeSharedPfS_ii
        .type           _Z21matrixTransposeSharedPfS_ii,@function
        .size           _Z21matrixTransposeSharedPfS_ii,(.L_x_14 - _Z21matrixTransposeSharedPfS_ii)
        .other          _Z21matrixTransposeSharedPfS_ii,@"STO_CUDA_ENTRY STV_DEFAULT"
_Z21matrixTransposeSharedPfS_ii:
.text._Z21matrixTransposeSharedPfS_ii:
[----:B------:R-:W-:Y:S01]  /*0000*/  LDC R1, c[0x0][0x37c] ;  /* 0x0000df00ff017b82 */ /* 0x000fe20000000800 */
[----:B------:R-:W0:Y:S01]  /*0010*/  S2R R9, SR_TID.X ;  /* 0x0000000000097919 */ /* 0x000e220000002100 */
[----:B------:R-:W1:Y:S01]  /*0020*/  LDCU.64 UR6, c[0x0][0x390] ;  /* 0x00007200ff0677ac */ /* 0x000e620008000a00 */
[----:B------:R-:W0:Y:S01]  /*0030*/  S2R R4, SR_CTAID.X ;  /* 0x0000000000047919 */ /* 0x000e220000002500 */
        /* <DEDUP_REMOVED lines=11> */
[----:B------:R-:W-:Y:S01]  /*00f0*/  @!P0 MOV R0, 0x400 ;  /* 0x0000040000008802 */ /* 0x000fe20000000f00 */
[----:B------:R-:W-:Y:S01]  /*0100*/  IMAD R4, R4, 0x20, R11 ;  /* 0x0000002004047824 */ /* 0x000fe200078e020b */
[----:B------:R-:W-:Y:S01]  /*0110*/  LEA R7, R7, R9, 0x5 ;  /* 0x0000000907077211 */ /* 0x000fe200078e28ff */
[----:B------:R-:W0:Y:S03]  /*0120*/  @!P0 S2R R5, SR_CgaCtaId ;  /* 0x0000000000058919 */ /* 0x000e260000008800 */
[----:B------:R-:W-:-:S04]  /*0130*/  ISETP.GE.AND P1, PT, R7, UR6, PT ;  /* 0x0000000607007c0c */ /* 0x000fc8000bf26270 */
[----:B------:R-:W-:Y:S02]  /*0140*/  ISETP.GE.OR P1, PT, R4, UR7, P1 ;  /* 0x0000000704007c0c */ /* 0x000fe40008f26670 */
[----:B0-----:R-:W-:-:S05]  /*0150*/  @!P0 LEA R0, R5, R0, 0x18 ;  /* 0x0000000005008211 */ /* 0x001fca00078ec0ff */
[----:B------:R-:W-:-:S05]  /*0160*/  @!P0 IMAD R0, R11, 0x84, R0 ;  /* 0x000000840b008824 */ /* 0x000fca00078e0200 */
[----:B------:R-:W-:-:S05]  /*0170*/  @!P0 LEA R5, R9, R0, 0x2 ;  /* 0x0000000009058211 */ /* 0x000fca00078e10ff */
[----:B--2---:R0:W-:Y:S01]  /*0180*/  @!P0 STS [R5], R2 ;  /* 0x0000000205008388 */ /* 0x0041e20000000800 */
[----:B------:R-:W-:Y:S06]  /*0190*/  BAR.SYNC.DEFER_BLOCKING 0x0 ;  /* 0x0000000000007b1d */ /* 0x000fec0000010000 */
[----:B------:R-:W-:Y:S05]  /*01a0*/  @P1 EXIT ;  /* 0x000000000000194d */ /* 0x000fea0003800000 */
[----:B------:R-:W1:Y:S01]  /*01b0*/  S2R R3, SR_CgaCtaId ;  /* 0x0000000000037919 */ /* 0x000e620000008800 */
[----:B------:R-:W-:Y:S01]  /*01c0*/  MOV R0, 0x400 ;  /* 0x0000040000007802 */ /* 0x000fe20000000f00 */
[----:B------:R-:W-:-:S03]  /*01d0*/  IMAD R7, R4, UR6, R7 ;  /* 0x0000000604077c24 */ /* 0x000fc6000f8e0207 */
[----:B-1----:R-:W-:Y:S02]  /*01e0*/  LEA R0, R3, R0, 0x18 ;  /* 0x0000000003007211 */ /* 0x002fe400078ec0ff */
[----:B0-----:R-:W0:Y:S03]  /*01f0*/  LDC.64 R2, c[0x0][0x388] ;  /* 0x0000e200ff027b82 */ /* 0x001e260000000a00 */
[----:B------:R-:W-:-:S04]  /*0200*/  IMAD R0, R9, 0x84, R0 ;  /* 0x0000008409007824 */ /* 0x000fc800078e0200 */
[----:B------:R-:W-:-:S05]  /*0210*/  IMAD R0, R11, 0x4, R0 ;  /* 0x000000040b007824 */ /* 0x000fca00078e0200 */
[----:B------:R-:W1:Y:S01]  /*0220*/  LDS R5, [R0] ;  /* 0x0000000000057984 */ /* 0x000e620000000800 */
[----:B0-----:R-:W-:-:S05]  /*0230*/  IMAD.WIDE.U32 R2, R7, 0x4, R2 ;  /* 0x0000000407027825 */ /* 0x001fca00078e0002 */
[----:B-1----:R-:W-:Y:S01]  /*0240*/  STG.E desc[UR4][R2.64], R5 ;  /* 0x0000000502007986 */ /* 0x002fe2000c101904 */
[----:B------:R-:W-:Y:S05]  /*0250*/  EXIT ;  /* 0x000000000000794d */ /* 0x000fea0003800000 */
.L_x_10:
        /* <DEDUP_REMOVED lines=10> */
.L_x_14:


//--------------------- .text._Z20matrixTransposeNaivePfS_ii --------------------------
	.section	.text._Z20matrixTransposeNaivePfS_ii,"ax",@progbits
	.align	128
        .global         _Z20matrixTransposeNaivePfS_ii
        .type           _Z20matrixTransposeNaivePfS_ii,@function
        .size           _Z20matrixTransposeNaivePfS_ii,(.L_x_15 - _Z20matrixTransposeNaivePfS_ii)
        .other          _Z20matrixTransposeNaivePfS_ii,@"STO_CUDA_ENTRY STV_DEFAULT"
_Z20matrixTransposeNaivePfS_ii:
.text._Z20matrixTransposeNaivePfS_ii:
[----:B------:R-:W-:Y:S01]  /*0000*/  LDC R1, c[0x0][0x37c] ;  /* 0x0000df00ff017b82 */ /* 0x000fe20000000800 */
[----:B------:R-:W0:Y:S07]  /*0010*/  S2R R2, SR_TID.X ;  /* 0x0000000000027919 */ /* 0x000e2e0000002100 */
[----:B------:R-:W1:Y:S01]  /*0020*/  LDC R0, c[0x0][0x364] ;  /* 0x0000d900ff007b82 */ /* 0x000e620000000800 */
[----:B------:R-:W2:Y:S01]  /*0030*/  LDCU.64 UR6, c[0x0][0x390] ;  /* 0x00007200ff0677ac */ /* 0x000ea20008000a00 */
[----:B------:R-:W1:Y:S06]  /*0040*/  S2R R3, SR_TID.Y ;  /* 0x0000000000037919 */ /* 0x000e6c0000002200 */
[----:B------:R-:W0:Y:S08]  /*0050*/  S2UR UR5, SR_CTAID.X ;  /* 0x00000000000579c3 */ /* 0x000e300000002500 */
[----:B------:R-:W0:Y:S08]  /*0060*/  LDC R7, c[0x0][0x360] ;  /* 0x0000d800ff077b82 */ /* 0x000e300000000800 */
[----:B------:R-:W1:Y:S01]  /*0070*/  S2UR UR4, SR_CTAID.Y ;  /* 0x00000000000479c3 */ /* 0x000e620000002600 */
[----:B0-----:R-:W-:-:S05]  /*0080*/  IMAD R7, R7, UR5, R2 ;  /* 0x0000000507077c24 */ /* 0x001fca000f8e0202 */
[----:B--2---:R-:W-:Y:S01]  /*0090*/  ISETP.GE.AND P0, PT, R7, UR7, PT ;  /* 0x0000000707007c0c */ /* 0x004fe2000bf06270 */
[----:B-1----:R-:W-:-:S05]  /*00a0*/  IMAD R0, R0, UR4, R3 ;  /* 0x0000000400007c24 */ /* 0x002fca000f8e0203 */
[----:B------:R-:W-:-:S13]  /*00b0*/  ISETP.GE.OR P0, PT, R0, UR6, P0 ;  /* 0x0000000600007c0c */ /* 0x000fda0008706670 */
[----:B------:R-:W-:Y:S05]  /*00c0*/  @P0 EXIT ;  /* 0x000000000000094d */ /* 0x000fea0003800000 */
[----:B------:R-:W0:Y:S01]  /*00d0*/  LDC.64 R2, c[0x0][0x380] ;  /* 0x0000e000ff027b82 */ /* 0x000e220000000a00 */
[----:B------:R-:W1:Y:S01]  /*00e0*/  LDCU.64 UR4, c[0x0][0x358] ;  /* 0x00006b00ff0477ac */ /* 0x000e620008000a00 */
[----:B------:R-:W-:-:S04]  /*00f0*/  IMAD R5, R0, UR7, R7 ;  /* 0x0000000700057c24 */ /* 0x000fc8000f8e0207 */
[----:B0-----:R-:W-:Y:S02]  /*0100*/  IMAD.WIDE R2, R5, 0x4, R2 ;  /* 0x0000000405027825 */ /* 0x001fe400078e0202 */
[----:B------:R-:W0:Y:S04]  /*0110*/  LDC.64 R4, c[0x0][0x388] ;  /* 0x0000e200ff047b82 */ /* 0x000e280000000a00 */
[----:B-1----:R-:W2:Y:S01]  /*0120*/  LDG.E R3, desc[UR4][R2.64] ;  /* 0x0000000402037981 */ /* 0x002ea2000c1e1900 */
[----:B------:R-:W-:-:S04]  /*0130*/  IMAD R7, R7, UR6, R0 ;  /* 0x0000000607077c24 */ /* 0x000fc8000f8e0200 */
[----:B0-----:R-:W-:-:S05]  /*0140*/  IMAD.WIDE R4, R7, 0x4, R4 ;  /* 0x0000000407047825 */ /* 0x001fca00078e0204 */
[----:B--2---:R-:W-:Y:S01]  /*0150*/  STG.E desc[UR4][R4.64], R3 ;  /* 0x0000000304007986 */ /* 0x004fe2000c101904 */
[----:B------:R-:W-:Y:S05]  /*0160*/  EXIT ;  /* 0x000000000000794d */ /* 0x000fea0003800000 */
.L_x_11:
        /* <DEDUP_REMOVED lines=9> */
.L_x_15:


//--------------------- .nv.global.init           --------------------------
	.section	.nv.global.init,"aw",@progbits
.nv.global.init:
	.type		$str$1,@object
	.size		$str$1,($str$4 - $str$1)
$str$1:
        /*0000*/ 	.byte	0x49, 0x6e, 0x70, 0x75, 0x74, 0x20, 0x76, 0x61, 0x6c, 0x75, 0x65, 0x20, 0x61, 0x74, 0x20, 0x5b
        /*0010*/ 	.byte	0x30, 0x2c, 0x30, 0x5d, 0x3a, 0x20, 0x25, 0x66, 0x0a, 0x00
	.type		$str$4,@object
	.size		$str$4,($str$5 - $str$4)
$str$4:
        /*001a*/ 	.byte	0x56, 0x61, 0x6c, 0x75, 0x65, 0x20, 0x69, 0x6e, 0x20, 0x74, 0x69, 0x6c, 0x65, 0x5b, 0x25, 0x64
        /*002a*/ 	.byte	0x5d, 0x5b, 0x25, 0x64, 0x5d, 0x3a, 0x20, 0x25, 0x66, 0x0a, 0x00
	.type		$str$5,@object
	.size		$str$5,($str - $str$5)
$str$5:
        /*0035*/ 	.byte	0x4f, 0x75, 0x74, 0x70, 0x75, 0x74, 0x20, 0x76, 0x61, 0x6c, 0x75, 0x65, 0x20, 0x61, 0x74, 0x20
        /*0045*/ 	.byte	0x5b, 0x30, 0x2c, 0x30, 0x5d, 0x3a, 0x20, 0x25, 0x66, 0x0a, 0x00
	.type		$str,@object
	.size		$str,($str$3 - $str)
$str:
        /*0050*/ 	.byte	0x44, 0x45, 0x42, 0x55, 0x47, 0x20, 0x2d, 0x20, 0x42, 0x6c, 0x6f, 0x63, 0x6b, 0x20, 0x28, 0x30
        /*0060*/ 	.byte	0x2c, 0x30, 0x29, 0x2c, 0x20, 0x54, 0x68, 0x72, 0x65, 0x61, 0x64, 0x20, 0x28, 0x30, 0x2c, 0x30
        /*0070*/ 	.byte	0x29, 0x3a, 0x0a, 0x00
	.type		$str$3,@object
	.size		$str$3,($str$2 - $str$3)
$str$3:
        /*0074*/ 	.byte	0x52, 0x65, 0x61, 0x64, 0x20, 0x73, 0x77, 0x69, 0x7a, 0x7a, 0x6c, 0x65, 0x3a, 0x20, 0x6c, 0x69
        /*0084*/ 	.byte	0x6e, 0x65, 0x61, 0x72, 0x5f, 0x69, 0x64, 0x78, 0x3d, 0x25, 0x64, 0x2c, 0x20, 0x73, 0x77, 0x69
        /*0094*/ 	.byte	0x7a, 0x7a, 0x6c, 0x65, 0x64, 0x5f, 0x69, 0x64, 0x78, 0x3d, 0x25, 0x64, 0x2c, 0x20, 0x72, 0x6f
        /*00a4*/ 	.byte	0x77, 0x3d, 0x25, 0x64, 0x2c, 0x20, 0x63, 0x6f, 0x6c, 0x3d, 0x25, 0x64, 0x0a, 0x00
	.type		$str$2,@object
	.size		$str$2,(.L_2 - $str$2)
$str$2:
        /*00b2*/ 	.byte	0x57, 0x72, 0x69, 0x74, 0x65, 0x20, 0x73, 0x77, 0x69, 0x7a, 0x7a, 0x6c, 0x65, 0x3a, 0x20, 0x6c
        /*00c2*/ 	.byte	0x69, 0x6e, 0x65, 0x61, 0x72, 0x5f, 0x69, 0x64, 0x78, 0x3d, 0x25, 0x64, 0x2c, 0x20, 0x73, 0x77
        /*00d2*/ 	.byte	0x69, 0x7a, 0x7a, 0x6c, 0x65, 0x64, 0x5f, 0x69, 0x64, 0x78, 0x3d, 0x25, 0x64, 0x2c, 0x20, 0x72
        /*00e2*/ 	.byte	0x6f, 0x77, 0x3d, 0x25, 0x64, 0x2c, 0x20, 0x63, 0x6f, 0x6c, 0x3d, 0x25, 0x64, 0x0a, 0x00
.L_2:


//--------------------- .nv.shared._Z28matrixTransposeSwizzledDebugPfS_ii --------------------------
	.section	.nv.shared._Z28matrixTransposeSwizzledDebugPfS_ii,"aw",@nobits
	.sectionflags	@""
	.align	4
.nv.shared._Z28matrixTransposeSwizzledDebugPfS_ii:
	.zero		5120


//--------------------- .nv.shared.reserved.0     --------------------------
	.section	.nv.shared.reserved.0,"aw",@nobits
	.weak		__nv_reservedSMEM_offset_0_alias
	.size		__nv_reservedSMEM_offset_0_alias, 0, 64
	.other		__nv_reservedSMEM_offset_0_alias,@"STO_CUDA_RESERVED_SHARED STV_DEFAULT"
__nv_reservedSMEM_offset_0_alias:
	.zero		0
	.zero		64


//--------------------- .nv.shared._Z23matrixTransposeSwizzledPfS_ii --------------------------
	.section	.nv.shared._Z23matrixTransposeSwizzledPfS_ii,"aw",@nobits
	.sectionflags	@""
	.align	4
.nv.shared._Z23matrixTransposeSwizzledPfS_ii:
	.zero		5120


//--------------------- .nv.shared._Z21matrixTransposeSharedPfS_ii --------------------------
	.section	.nv.shared._Z21matrixTransposeSharedPfS_ii,"aw",@nobits
	.sectionflags	@""
	.align	4
.nv.shared._Z21matrixTransposeSharedPfS_ii:
	.zero		5248


//--------------------- .nv.constant0._Z28matrixTransposeSwizzledDebugPfS_ii --------------------------
	.section	.nv.constant0._Z28matrixTransposeSwizzledDebugPfS_ii,"a",@progbits
	.sectionflags	@""
	.align	4
.nv.constant0._Z28matrixTransposeSwizzledDebugPfS_ii:
	.zero		920


//--------------------- .nv.constant0._Z23matrixTransposeSwizzledPfS_ii --------------------------
	.section	.nv.constant0._Z23matrixTransposeSwizzledPfS_ii,"a",@progbits
	.sectionflags	@""
	.align	4
.nv.constant0._Z23matrixTransposeSwizzledPfS_ii:
	.zero		920


//--------------------- .nv.constant0._Z21matrixTransposeSharedPfS_ii --------------------------
	.section	.nv.constant0._Z21matrixTransposeSharedPfS_ii,"a",@progbits
	.sectionflags	@""
	.align	4
.nv.constant0._Z21matrixTransposeSharedPfS_ii:
	.zero		920


//--------------------- .nv.constant0._Z20matrixTransposeNaivePfS_ii --------------------------
	.section	.nv.constant0._Z20matrixTransposeNaivePfS_ii,"a",@progbits
	.sectionflags	@""
	.align	4
.nv.constant0._Z20matrixTransposeNaivePfS_ii:
	.zero		920


//--------------------- SYMBOLS --------------------------

	.type		.nv.reservedSmem.offset0,@object
	.size		.nv.reservedSmem.offset0,0x4
	.type		.nv.reservedSmem.cap,@object
	.size		.nv.reservedSmem.cap,0x4
	.type		vprintf,@function
